	.headerflags	@"EF_CUDA_TEXMODE_UNIFIED EF_CUDA_64BIT_ADDRESS EF_CUDA_ACCELERATORS EF_CUDA_SM90 EF_CUDA_VIRTUAL_SM(EF_CUDA_SM90)"
	.elftype	@"ET_EXEC"


//--------------------- .nv.info                  --------------------------
	.section	.nv.info,"",@"SHT_CUDA_INFO"
	.align	4


	//----- nvinfo : EIATTR_REGCOUNT
	.align		4
        /*0000*/ 	.byte	0x04, 0x2f
        /*0002*/ 	.short	(.L_1 - .L_0)
	.align		4
.L_0:
        /*0004*/ 	.word	index@(triton_poi_fused__to_copy_arange_clamp_mul_sub_19)
        /*0008*/ 	.word	0x0000000a


	//----- nvinfo : EIATTR_MIN_STACK_SIZE
	.align		4
.L_1:
        /*000c*/ 	.byte	0x04, 0x12
        /*000e*/ 	.short	(.L_3 - .L_2)
	.align		4
.L_2:
        /*0010*/ 	.word	index@(triton_poi_fused__to_copy_arange_clamp_mul_sub_19)
        /*0014*/ 	.word	0x00000000


	//----- nvinfo : EIATTR_FRAME_SIZE
	.align		4
.L_3:
        /*0018*/ 	.byte	0x04, 0x11
        /*001a*/ 	.short	(.L_5 - .L_4)
	.align		4
.L_4:
        /*001c*/ 	.word	index@(triton_poi_fused__to_copy_arange_clamp_mul_sub_19)
        /*0020*/ 	.word	0x00000000


	//----- nvinfo : EIATTR_MIN_STACK_SIZE
	.align		4
.L_5:
        /*0024*/ 	.byte	0x04, 0x12
        /*0026*/ 	.short	(.L_7 - .L_6)
	.align		4
.L_6:
        /*0028*/ 	.word	index@(triton_poi_fused__to_copy_arange_clamp_mul_sub_19)
        /*002c*/ 	.word	0x00000000
.L_7:


//--------------------- .nv.info.triton_poi_fused__to_copy_arange_clamp_mul_sub_19 --------------------------
	.section	.nv.info.triton_poi_fused__to_copy_arange_clamp_mul_sub_19,"",@"SHT_CUDA_INFO"
	.sectionflags	@""
	.align	4


	//----- nvinfo : EIATTR_CUDA_API_VERSION
	.align		4
        /*0000*/ 	.byte	0x04, 0x37
        /*0002*/ 	.short	(.L_9 - .L_8)
.L_8:
        /*0004*/ 	.word	0x0000007c


	//----- nvinfo : EIATTR_KPARAM_INFO
	.align		4
.L_9:
        /*0008*/ 	.byte	0x04, 0x17
        /*000a*/ 	.short	(.L_11 - .L_10)
.L_10:
        /*000c*/ 	.word	0x00000000
        /*0010*/ 	.short	0x0001
        /*0012*/ 	.short	0x0008
        /*0014*/ 	.byte	0x00, 0xf0, 0x11, 0x00


	//----- nvinfo : EIATTR_KPARAM_INFO
	.align		4
.L_11:
        /*0018*/ 	.byte	0x04, 0x17
        /*001a*/ 	.short	(.L_13 - .L_12)
.L_12:
        /*001c*/ 	.word	0x00000000
        /*0020*/ 	.short	0x0000
        /*0022*/ 	.short	0x0000
        /*0024*/ 	.byte	0x00, 0xf4, 0x21, 0x00


	//----- nvinfo : EIATTR_SPARSE_MMA_MASK
	.align		4
.L_13:
        /*0028*/ 	.byte	0x03, 0x50
        /*002a*/ 	.short	0x0000


	//----- nvinfo : EIATTR_MAXREG_COUNT
	.align		4
        /*002c*/ 	.byte	0x03, 0x1b
        /*002e*/ 	.short	0x00ff


	//----- nvinfo : EIATTR_EXIT_INSTR_OFFSETS
	.align		4
        /*0030*/ 	.byte	0x04, 0x1c
        /*0032*/ 	.short	(.L_15 - .L_14)


	//   ....[0]....
.L_14:
        /*0034*/ 	.word	0x000000f0


	//   ....[1]....
        /*0038*/ 	.word	0x00000120


	//----- nvinfo : EIATTR_REQNTID
	.align		4
.L_15:
        /*003c*/ 	.byte	0x04, 0x10
        /*003e*/ 	.short	(.L_17 - .L_16)
.L_16:
        /*0040*/ 	.word	0x00000020
        /*0044*/ 	.word	0x00000001
        /*0048*/ 	.word	0x00000001


	//----- nvinfo : EIATTR_CBANK_PARAM_SIZE
	.align		4
.L_17:
        /*004c*/ 	.byte	0x03, 0x19
        /*004e*/ 	.short	0x000c


	//----- nvinfo : EIATTR_PARAM_CBANK
	.align		4
        /*0050*/ 	.byte	0x04, 0x0a
        /*0052*/ 	.short	(.L_19 - .L_18)
	.align		4
.L_18:
        /*0054*/ 	.word	index@(.nv.constant0.triton_poi_fused__to_copy_arange_clamp_mul_sub_19)
        /*0058*/ 	.short	0x0210
        /*005a*/ 	.short	0x000c


	//----- nvinfo : EIATTR_SW_WAR
	.align		4
.L_19:
        /*005c*/ 	.byte	0x04, 0x36
        /*005e*/ 	.short	(.L_21 - .L_20)
.L_20:
        /*0060*/ 	.word	0x00000008
.L_21:


//--------------------- .nv.callgraph             --------------------------
	.section	.nv.callgraph,"",@"SHT_CUDA_CALLGRAPH"
	.align	4
	.sectionentsize	8
	.align		4
        /*0000*/ 	.word	0x00000000
	.align		4
        /*0004*/ 	.word	0xffffffff
	.align		4
        /*0008*/ 	.word	0x00000000
	.align		4
        /*000c*/ 	.word	0xfffffffe
	.align		4
        /*0010*/ 	.word	0x00000000
	.align		4
        /*0014*/ 	.word	0xfffffffd
	.align		4
        /*0018*/ 	.word	0x00000000
	.align		4
        /*001c*/ 	.word	0xfffffffc


//--------------------- .text.triton_poi_fused__to_copy_arange_clamp_mul_sub_19 --------------------------
	.section	.text.triton_poi_fused__to_copy_arange_clamp_mul_sub_19,"ax",@progbits
	.align	128
        .global         triton_poi_fused__to_copy_arange_clamp_mul_sub_19
        .type           triton_poi_fused__to_copy_arange_clamp_mul_sub_19,@function
        .size           triton_poi_fused__to_copy_arange_clamp_mul_sub_19,(.L_x_1 - triton_poi_fused__to_copy_arange_clamp_mul_sub_19)
        .other          triton_poi_fused__to_copy_arange_clamp_mul_sub_19,@"STO_CUDA_ENTRY STV_DEFAULT"
triton_poi_fused__to_copy_arange_clamp_mul_sub_19:
.text.triton_poi_fused__to_copy_arange_clamp_mul_sub_19:
[----:B------:R-:W0:Y:S02]  /*0000*/  LDC R1, c[0x0][0x28] ;  /* 0x00000a00ff017b82 */ /* 0x000e240000000800 */
[----:B------:R-:W1:Y:S01]  /*0010*/  S2R R6, SR_TID.X ;  /* 0x0000000000067919 */ /* 0x000e620000002100 */
[----:B------:R-:W2:Y:S01]  /*0020*/  LDC.64 R2, c[0x0][0x210] ;  /* 0x00008400ff027b82 */ /* 0x000ea20000000a00 */
[----:B------:R-:W3:Y:S01]  /*0030*/  S2R R5, SR_CTAID.X ;  /* 0x0000000000057919 */ /* 0x000ee20000002500 */
[C---:B-1----:R-:W-:Y:S02]  /*0040*/  LOP3.LUT R0, R6.reuse, 0xf, RZ, 0xc0, !PT ;  /* 0x0000000f06007812 */ /* 0x042fe400078ec0ff */
[----:B------:R-:W-:-:S03]  /*0050*/  LOP3.LUT P0, RZ, R6, 0x10, RZ, 0xc0, !PT ;  /* 0x0000001006ff7812 */ /* 0x000fc6000780c0ff */
[----:B---3--:R-:W-:-:S04]  /*0060*/  IMAD R5, R5, 0x10, R0 ;  /* 0x0000001005057824 */ /* 0x008fc800078e0200 */
[C---:B--2---:R-:W-:Y:S01]  /*0070*/  IMAD.WIDE R2, R5.reuse, 0x4, R2 ;  /* 0x0000000405027825 */ /* 0x044fe200078e0202 */
[----:B------:R-:W-:Y:S02]  /*0080*/  I2FP.F32.S32 R0, R5 ;  /* 0x0000000500007245 */ /* 0x000fe40000201400 */
[----:B------:R-:W-:-:S03]  /*0090*/  ISETP.LT.AND P0, PT, R5, 0x10, !P0 ;  /* 0x000000100500780c */ /* 0x000fc60004701270 */
[----:B------:R-:W-:-:S05]  /*00a0*/  FMUL R0, R0, 0.20000000298023223877 ;  /* 0x3e4ccccd00007820 */ /* 0x000fca0000400000 */
[----:B------:R-:W-:-:S04]  /*00b0*/  FMNMX R0, RZ, R0, !PT ;  /* 0x00000000ff007209 */ /* 0x000fc80007800000 */
[----:B------:R-:W1:Y:S02]  /*00c0*/  F2I.TRUNC.NTZ R4, R0 ;  /* 0x0000000000047305 */ /* 0x000e64000020f100 */
[----:B-1----:R-:W-:-:S05]  /*00d0*/  I2FP.F32.S32 R7, R4 ;  /* 0x0000000400077245 */ /* 0x002fca0000201400 */
[----:B------:R-:W-:Y:S01]  /*00e0*/  FADD.SAT R7, R0, -R7 ;  /* 0x8000000700077221 */ /* 0x000fe20000002000 */
[----:B------:R-:W-:Y:S06]  /*00f0*/  @!P0 EXIT ;  /* 0x000000000000894d */ /* 0x000fec0003800000 */
[----:B------:R-:W-:Y:S02]  /*0100*/  ULDC.64 UR4, c[0x0][0x208] ;  /* 0x0000820000047ab9 */ /* 0x000fe40000000a00 */
[----:B------:R-:W-:Y:S01]  /*0110*/  STG.E desc[UR4][R2.64], R7 ;  /* 0x0000000702007986 */ /* 0x000fe2000c101904 */
[----:B------:R-:W-:Y:S05]  /*0120*/  EXIT ;  /* 0x000000000000794d */ /* 0x000fea0003800000 */
.L_x_0:
[----:B------:R-:W-:-:S00]  /*0130*/  BRA `(.L_x_0) ;  /* 0xfffffffc00fc7947 */ /* 0x000fc0000383ffff */
[----:B------:R-:W-:-:S00]  /*0140*/  NOP ;  /* 0x0000000000007918 */ /* 0x000fc00000000000 */
        /* <DEDUP_REMOVED lines=11> */
.L_x_1:


//--------------------- .nv.constant0.triton_poi_fused__to_copy_arange_clamp_mul_sub_19 --------------------------
	.section	.nv.constant0.triton_poi_fused__to_copy_arange_clamp_mul_sub_19,"a",@progbits
	.sectionflags	@""
	.align	4
.nv.constant0.triton_poi_fused__to_copy_arange_clamp_mul_sub_19:
	.zero		540
